//
// Generated by NVIDIA NVVM Compiler
//
// Compiler Build ID: CL-36424714
// Cuda compilation tools, release 13.0, V13.0.88
// Based on NVVM 20.0.0
//

.version 9.0
.target sm_100
.address_size 64

	// .globl	_Z10multKernelPfS_S_ii
.extern .shared .align 16 .b8 Ads_Bds[];

.visible .entry _Z10multKernelPfS_S_ii(
	.param .u64 .ptr .align 1 _Z10multKernelPfS_S_ii_param_0,
	.param .u64 .ptr .align 1 _Z10multKernelPfS_S_ii_param_1,
	.param .u64 .ptr .align 1 _Z10multKernelPfS_S_ii_param_2,
	.param .u32 _Z10multKernelPfS_S_ii_param_3,
	.param .u32 _Z10multKernelPfS_S_ii_param_4
)
{
	.reg .pred 	%p<9>;
	.reg .b32 	%r<109>;
	.reg .b32 	%f<113>;
	.reg .b64 	%rd<17>;

	ld.param.u64 	%rd5, [_Z10multKernelPfS_S_ii_param_0];
	ld.param.u64 	%rd6, [_Z10multKernelPfS_S_ii_param_1];
	ld.param.u64 	%rd4, [_Z10multKernelPfS_S_ii_param_2];
	ld.param.u32 	%r27, [_Z10multKernelPfS_S_ii_param_3];
	ld.param.u32 	%r28, [_Z10multKernelPfS_S_ii_param_4];
	cvta.to.global.u64 	%rd1, %rd6;
	cvta.to.global.u64 	%rd2, %rd5;
	mov.u32 	%r29, %ctaid.x;
	mov.u32 	%r30, %ctaid.y;
	mov.u32 	%r1, %tid.x;
	mov.u32 	%r2, %tid.y;
	mad.lo.s32 	%r31, %r28, %r30, %r2;
	mul.lo.s32 	%r3, %r28, %r29;
	mad.lo.s32 	%r4, %r31, %r27, %r1;
	div.s32 	%r5, %r27, %r28;
	setp.lt.s32 	%p1, %r5, 1;
	mov.f32 	%f111, 0f00000000;
	@%p1 bra 	$L__BB0_12;
	mul.lo.s32 	%r33, %r28, %r28;
	shl.b32 	%r34, %r33, 2;
	mov.u32 	%r35, Ads_Bds;
	add.s32 	%r6, %r35, %r34;
	mul.wide.s32 	%rd7, %r4, 4;
	add.s64 	%rd3, %rd2, %rd7;
	add.s32 	%r36, %r3, %r1;
	mad.lo.s32 	%r37, %r27, %r2, %r36;
	mul.wide.s32 	%rd8, %r37, 4;
	add.s64 	%rd9, %rd1, %rd8;
	ld.global.f32 	%f103, [%rd9];
	ld.global.f32 	%f104, [%rd3];
	mul.lo.s32 	%r7, %r28, %r2;
	add.s32 	%r8, %r28, -1;
	shr.u32 	%r38, %r8, 2;
	add.s32 	%r39, %r38, 1;
	shl.b32 	%r40, %r1, 2;
	add.s32 	%r41, %r34, %r40;
	add.s32 	%r9, %r35, %r41;
	shl.b32 	%r10, %r28, 6;
	and.b32  	%r42, %r39, 2147483644;
	neg.s32 	%r11, %r42;
	shl.b32 	%r12, %r28, 2;
	mov.f32 	%f111, 0f00000000;
	mov.b32 	%r102, 1;
$L__BB0_2:
	mov.u32 	%r13, %r102;
	setp.lt.s32 	%p2, %r28, 1;
	add.s32 	%r43, %r7, %r1;
	shl.b32 	%r44, %r43, 2;
	add.s32 	%r46, %r35, %r44;
	st.shared.f32 	[%r46], %f104;
	add.s32 	%r47, %r6, %r44;
	st.shared.f32 	[%r47], %f103;
	bar.sync 	0;
	mul.lo.s32 	%r48, %r13, %r28;
	mul.wide.s32 	%rd10, %r48, 4;
	add.s64 	%rd11, %rd3, %rd10;
	ld.global.f32 	%f104, [%rd11];
	add.s32 	%r49, %r48, %r2;
	mad.lo.s32 	%r51, %r49, %r27, %r36;
	mul.wide.s32 	%rd12, %r51, 4;
	add.s64 	%rd13, %rd1, %rd12;
	ld.global.f32 	%f103, [%rd13];
	@%p2 bra 	$L__BB0_11;
	setp.lt.u32 	%p3, %r8, 12;
	mov.b32 	%r107, 0;
	@%p3 bra 	$L__BB0_6;
	shl.b32 	%r54, %r7, 2;
	add.s32 	%r56, %r54, %r35;
	add.s32 	%r103, %r56, 32;
	mov.b32 	%r107, 0;
	mov.u32 	%r104, %r11;
	mov.u32 	%r105, %r9;
$L__BB0_5:
	.pragma "nounroll";
	ld.shared.f32 	%f21, [%r103+-32];
	ld.shared.f32 	%f22, [%r105];
	fma.rn.f32 	%f23, %f21, %f22, %f111;
	ld.shared.f32 	%f24, [%r103+-28];
	add.s32 	%r57, %r105, %r12;
	ld.shared.f32 	%f25, [%r57];
	fma.rn.f32 	%f26, %f24, %f25, %f23;
	ld.shared.f32 	%f27, [%r103+-24];
	add.s32 	%r58, %r57, %r12;
	ld.shared.f32 	%f28, [%r58];
	fma.rn.f32 	%f29, %f27, %f28, %f26;
	ld.shared.f32 	%f30, [%r103+-20];
	add.s32 	%r59, %r58, %r12;
	ld.shared.f32 	%f31, [%r59];
	fma.rn.f32 	%f32, %f30, %f31, %f29;
	ld.shared.f32 	%f33, [%r103+-16];
	add.s32 	%r60, %r59, %r12;
	ld.shared.f32 	%f34, [%r60];
	fma.rn.f32 	%f35, %f33, %f34, %f32;
	ld.shared.f32 	%f36, [%r103+-12];
	add.s32 	%r61, %r60, %r12;
	ld.shared.f32 	%f37, [%r61];
	fma.rn.f32 	%f38, %f36, %f37, %f35;
	ld.shared.f32 	%f39, [%r103+-8];
	add.s32 	%r62, %r61, %r12;
	ld.shared.f32 	%f40, [%r62];
	fma.rn.f32 	%f41, %f39, %f40, %f38;
	ld.shared.f32 	%f42, [%r103+-4];
	add.s32 	%r63, %r62, %r12;
	ld.shared.f32 	%f43, [%r63];
	fma.rn.f32 	%f44, %f42, %f43, %f41;
	ld.shared.f32 	%f45, [%r103];
	add.s32 	%r64, %r63, %r12;
	ld.shared.f32 	%f46, [%r64];
	fma.rn.f32 	%f47, %f45, %f46, %f44;
	ld.shared.f32 	%f48, [%r103+4];
	add.s32 	%r65, %r64, %r12;
	ld.shared.f32 	%f49, [%r65];
	fma.rn.f32 	%f50, %f48, %f49, %f47;
	ld.shared.f32 	%f51, [%r103+8];
	add.s32 	%r66, %r65, %r12;
	ld.shared.f32 	%f52, [%r66];
	fma.rn.f32 	%f53, %f51, %f52, %f50;
	ld.shared.f32 	%f54, [%r103+12];
	add.s32 	%r67, %r66, %r12;
	ld.shared.f32 	%f55, [%r67];
	fma.rn.f32 	%f56, %f54, %f55, %f53;
	ld.shared.f32 	%f57, [%r103+16];
	add.s32 	%r68, %r67, %r12;
	ld.shared.f32 	%f58, [%r68];
	fma.rn.f32 	%f59, %f57, %f58, %f56;
	ld.shared.f32 	%f60, [%r103+20];
	add.s32 	%r69, %r68, %r12;
	ld.shared.f32 	%f61, [%r69];
	fma.rn.f32 	%f62, %f60, %f61, %f59;
	ld.shared.f32 	%f63, [%r103+24];
	add.s32 	%r70, %r69, %r12;
	ld.shared.f32 	%f64, [%r70];
	fma.rn.f32 	%f65, %f63, %f64, %f62;
	ld.shared.f32 	%f66, [%r103+28];
	add.s32 	%r71, %r70, %r12;
	ld.shared.f32 	%f67, [%r71];
	fma.rn.f32 	%f111, %f66, %f67, %f65;
	add.s32 	%r107, %r107, 16;
	add.s32 	%r105, %r105, %r10;
	add.s32 	%r104, %r104, 4;
	add.s32 	%r103, %r103, 64;
	setp.ne.s32 	%p4, %r104, 0;
	@%p4 bra 	$L__BB0_5;
$L__BB0_6:
	shr.u32 	%r72, %r8, 2;
	add.s32 	%r73, %r72, 1;
	and.b32  	%r74, %r73, 3;
	setp.eq.s32 	%p5, %r74, 0;
	@%p5 bra 	$L__BB0_11;
	and.b32  	%r75, %r8, 12;
	setp.eq.s32 	%p6, %r75, 0;
	@%p6 bra 	$L__BB0_9;
	add.s32 	%r76, %r107, %r7;
	shl.b32 	%r77, %r76, 2;
	add.s32 	%r79, %r35, %r77;
	ld.shared.f32 	%f69, [%r79];
	mad.lo.s32 	%r80, %r107, %r28, %r1;
	shl.b32 	%r81, %r80, 2;
	add.s32 	%r82, %r6, %r81;
	ld.shared.f32 	%f70, [%r82];
	fma.rn.f32 	%f71, %f69, %f70, %f111;
	ld.shared.f32 	%f72, [%r79+4];
	add.s32 	%r83, %r82, %r12;
	ld.shared.f32 	%f73, [%r83];
	fma.rn.f32 	%f74, %f72, %f73, %f71;
	ld.shared.f32 	%f75, [%r79+8];
	add.s32 	%r84, %r83, %r12;
	ld.shared.f32 	%f76, [%r84];
	fma.rn.f32 	%f77, %f75, %f76, %f74;
	ld.shared.f32 	%f78, [%r79+12];
	add.s32 	%r85, %r84, %r12;
	ld.shared.f32 	%f79, [%r85];
	fma.rn.f32 	%f80, %f78, %f79, %f77;
	ld.shared.f32 	%f81, [%r79+16];
	add.s32 	%r86, %r85, %r12;
	ld.shared.f32 	%f82, [%r86];
	fma.rn.f32 	%f83, %f81, %f82, %f80;
	ld.shared.f32 	%f84, [%r79+20];
	add.s32 	%r87, %r86, %r12;
	ld.shared.f32 	%f85, [%r87];
	fma.rn.f32 	%f86, %f84, %f85, %f83;
	ld.shared.f32 	%f87, [%r79+24];
	add.s32 	%r88, %r87, %r12;
	ld.shared.f32 	%f88, [%r88];
	fma.rn.f32 	%f89, %f87, %f88, %f86;
	ld.shared.f32 	%f90, [%r79+28];
	add.s32 	%r89, %r88, %r12;
	ld.shared.f32 	%f91, [%r89];
	fma.rn.f32 	%f111, %f90, %f91, %f89;
	add.s32 	%r107, %r107, 8;
$L__BB0_9:
	and.b32  	%r90, %r8, 4;
	setp.ne.s32 	%p7, %r90, 0;
	@%p7 bra 	$L__BB0_11;
	add.s32 	%r91, %r107, %r7;
	shl.b32 	%r92, %r91, 2;
	add.s32 	%r94, %r35, %r92;
	ld.shared.f32 	%f92, [%r94];
	mad.lo.s32 	%r95, %r107, %r28, %r1;
	shl.b32 	%r96, %r95, 2;
	add.s32 	%r97, %r6, %r96;
	ld.shared.f32 	%f93, [%r97];
	fma.rn.f32 	%f94, %f92, %f93, %f111;
	ld.shared.f32 	%f95, [%r94+4];
	add.s32 	%r98, %r97, %r12;
	ld.shared.f32 	%f96, [%r98];
	fma.rn.f32 	%f97, %f95, %f96, %f94;
	ld.shared.f32 	%f98, [%r94+8];
	add.s32 	%r99, %r98, %r12;
	ld.shared.f32 	%f99, [%r99];
	fma.rn.f32 	%f100, %f98, %f99, %f97;
	ld.shared.f32 	%f101, [%r94+12];
	add.s32 	%r100, %r99, %r12;
	ld.shared.f32 	%f102, [%r100];
	fma.rn.f32 	%f111, %f101, %f102, %f100;
$L__BB0_11:
	bar.sync 	0;
	add.s32 	%r102, %r13, 1;
	setp.ne.s32 	%p8, %r13, %r5;
	@%p8 bra 	$L__BB0_2;
$L__BB0_12:
	cvta.to.global.u64 	%rd14, %rd4;
	add.s32 	%r101, %r4, %r3;
	mul.wide.s32 	%rd15, %r101, 4;
	add.s64 	%rd16, %rd14, %rd15;
	st.global.f32 	[%rd16], %f111;
	ret;

}


// ===== COMPILED SASS (sm_100) =====

	.target	sm_100

	.elftype	@"ET_EXEC"


//--------------------- .note.nv.tkinfo           --------------------------
	.section	.note.nv.tkinfo,"",@"SHT_NOTE"
	.sectionflags	@"SHF_NOTE_NV_TKINFO"
	.tkinfo
        /*0018*/ 	.word	0x00000002
        /*0030*/ 	.string	""
        /*0030*/ 	.string	"ptxas"
        /*0030*/ 	.string	"Cuda compilation tools, release 13.0, V13.0.88"
        /*0030*/ 	.string	"Build cuda_13.0.r13.0/compiler.36424714_0"
        /*0030*/ 	.string	"-arch sm_100 -m 64 "



//--------------------- .note.nv.cuinfo           --------------------------
	.section	.note.nv.cuinfo,"",@"SHT_NOTE"
	.sectionflags	@"SHF_NOTE_NV_CUINFO"
        /*0018*/ 	.short	0x0002
        /*001a*/ 	.short	0x0064
        /*001c*/ 	.short	0x0082
	.zero		2


//--------------------- .nv.info                  --------------------------
	.section	.nv.info,"",@"SHT_CUDA_INFO"
	.align	4


	//----- nvinfo : EIATTR_REGCOUNT
	.align		4
        /*0000*/ 	.byte	0x04, 0x2f
        /*0002*/ 	.short	(.L_1 - .L_0)
	.align		4
.L_0:
        /*0004*/ 	.word	index@(_Z10multKernelPfS_S_ii)
        /*0008*/ 	.word	0x00000020


	//----- nvinfo : EIATTR_FRAME_SIZE
	.align		4
.L_1:
        /*000c*/ 	.byte	0x04, 0x11
        /*000e*/ 	.short	(.L_3 - .L_2)
	.align		4
.L_2:
        /*0010*/ 	.word	index@(_Z10multKernelPfS_S_ii)
        /*0014*/ 	.word	0x00000000


	//----- nvinfo : EIATTR_MIN_STACK_SIZE
	.align		4
.L_3:
        /*0018*/ 	.byte	0x04, 0x12
        /*001a*/ 	.short	(.L_5 - .L_4)
	.align		4
.L_4:
        /*001c*/ 	.word	index@(_Z10multKernelPfS_S_ii)
        /*0020*/ 	.word	0x00000000
.L_5:


//--------------------- .nv.compat                --------------------------
	.section	.nv.compat,"",@"SHT_CUDA_COMPAT_INFO"
	.align	4
        /*0000*/ 	.byte	0x02, 0x09, 0x00, 0x00, 0x02, 0x02, 0x01, 0x00, 0x02, 0x05, 0x05, 0x00, 0x03, 0x07, 0x01, 0x01
        /*0010*/ 	.byte	0x02, 0x03, 0x00, 0x00, 0x02, 0x06, 0x01, 0x00, 0x04, 0x0b, 0x08, 0x00, 0x09, 0x00, 0x00, 0x00
        /*0020*/ 	.byte	0x00, 0x00, 0x00, 0x00


//--------------------- .nv.info._Z10multKernelPfS_S_ii --------------------------
	.section	.nv.info._Z10multKernelPfS_S_ii,"",@"SHT_CUDA_INFO"
	.sectionflags	@""
	.align	4


	//----- nvinfo : EIATTR_CUDA_API_VERSION
	.align		4
        /*0000*/ 	.byte	0x04, 0x37
        /*0002*/ 	.short	(.L_7 - .L_6)
.L_6:
        /*0004*/ 	.word	0x00000082


	//----- nvinfo : EIATTR_KPARAM_INFO
	.align		4
.L_7:
        /*0008*/ 	.byte	0x04, 0x17
        /*000a*/ 	.short	(.L_9 - .L_8)
.L_8:
        /*000c*/ 	.word	0x00000000
        /*0010*/ 	.short	0x0004
        /*0012*/ 	.short	0x001c
        /*0014*/ 	.byte	0x00, 0xf0, 0x11, 0x00


	//----- nvinfo : EIATTR_KPARAM_INFO
	.align		4
.L_9:
        /*0018*/ 	.byte	0x04, 0x17
        /*001a*/ 	.short	(.L_11 - .L_10)
.L_10:
        /*001c*/ 	.word	0x00000000
        /*0020*/ 	.short	0x0003
        /*0022*/ 	.short	0x0018
        /*0024*/ 	.byte	0x00, 0xf0, 0x11, 0x00


	//----- nvinfo : EIATTR_KPARAM_INFO
	.align		4
.L_11:
        /*0028*/ 	.byte	0x04, 0x17
        /*002a*/ 	.short	(.L_13 - .L_12)
.L_12:
        /*002c*/ 	.word	0x00000000
        /*0030*/ 	.short	0x0002
        /*0032*/ 	.short	0x0010
        /*0034*/ 	.byte	0x00, 0xf5, 0x21, 0x00


	//----- nvinfo : EIATTR_KPARAM_INFO
	.align		4
.L_13:
        /*0038*/ 	.byte	0x04, 0x17
        /*003a*/ 	.short	(.L_15 - .L_14)
.L_14:
        /*003c*/ 	.word	0x00000000
        /*0040*/ 	.short	0x0001
        /*0042*/ 	.short	0x0008
        /*0044*/ 	.byte	0x00, 0xf5, 0x21, 0x00


	//----- nvinfo : EIATTR_KPARAM_INFO
	.align		4
.L_15:
        /*0048*/ 	.byte	0x04, 0x17
        /*004a*/ 	.short	(.L_17 - .L_16)
.L_16:
        /*004c*/ 	.word	0x00000000
        /*0050*/ 	.short	0x0000
        /*0052*/ 	.short	0x0000
        /*0054*/ 	.byte	0x00, 0xf5, 0x21, 0x00


	//----- nvinfo : EIATTR_SPARSE_MMA_MASK
	.align		4
.L_17:
        /*0058*/ 	.byte	0x03, 0x50
        /*005a*/ 	.short	0x0000


	//----- nvinfo : EIATTR_MAXREG_COUNT
	.align		4
        /*005c*/ 	.byte	0x03, 0x1b
        /*005e*/ 	.short	0x00ff


	//----- nvinfo : EIATTR_NUM_BARRIERS
	.align		4
        /*0060*/ 	.byte	0x02, 0x4c
        /*0062*/ 	.byte	0x01
	.zero		1


	//----- nvinfo : EIATTR_MERCURY_ISA_VERSION
	.align		4
        /*0064*/ 	.byte	0x03, 0x5f
        /*0066*/ 	.short	0x0101


	//----- nvinfo : EIATTR_VRC_CTA_INIT_COUNT
	.align		4
        /*0068*/ 	.byte	0x02, 0x4a
	.zero		1
	.zero		1


	//----- nvinfo : EIATTR_EXIT_INSTR_OFFSETS
	.align		4
        /*006c*/ 	.byte	0x04, 0x1c
        /*006e*/ 	.short	(.L_19 - .L_18)


	//   ....[0]....
.L_18:
        /*0070*/ 	.word	0x00000e00


	//----- nvinfo : EIATTR_CBANK_PARAM_SIZE
	.align		4
.L_19:
        /*0074*/ 	.byte	0x03, 0x19
        /*0076*/ 	.short	0x0020


	//----- nvinfo : EIATTR_PARAM_CBANK
	.align		4
        /*0078*/ 	.byte	0x04, 0x0a
        /*007a*/ 	.short	(.L_21 - .L_20)
	.align		4
.L_20:
        /*007c*/ 	.word	index@(.nv.constant0._Z10multKernelPfS_S_ii)
        /*0080*/ 	.short	0x0380
        /*0082*/ 	.short	0x0020


	//----- nvinfo : EIATTR_SW_WAR
	.align		4
.L_21:
        /*0084*/ 	.byte	0x04, 0x36
        /*0086*/ 	.short	(.L_23 - .L_22)
.L_22:
        /*0088*/ 	.word	0x00000008
.L_23:


//--------------------- .nv.callgraph             --------------------------
	.section	.nv.callgraph,"",@"SHT_CUDA_CALLGRAPH"
	.align	4
	.sectionentsize	8
	.align		4
        /*0000*/ 	.word	0x00000000
	.align		4
        /*0004*/ 	.word	0xffffffff
	.align		4
        /*0008*/ 	.word	0x00000000
	.align		4
        /*000c*/ 	.word	0xfffffffe
	.align		4
        /*0010*/ 	.word	0x00000000
	.align		4
        /*0014*/ 	.word	0xfffffffd
	.align		4
        /*0018*/ 	.word	0x00000000
	.align		4
        /*001c*/ 	.word	0xfffffffc


//--------------------- .text._Z10multKernelPfS_S_ii --------------------------
	.section	.text._Z10multKernelPfS_S_ii,"ax",@progbits
	.align	128
        .global         _Z10multKernelPfS_S_ii
        .type           _Z10multKernelPfS_S_ii,@function
        .size           _Z10multKernelPfS_S_ii,(.L_x_7 - _Z10multKernelPfS_S_ii)
        .other          _Z10multKernelPfS_S_ii,@"STO_CUDA_ENTRY STV_DEFAULT"
_Z10multKernelPfS_S_ii:
.text._Z10multKernelPfS_S_ii:
[----:B------:R-:W-:Y:S08]  /*0000*/  LDC R1, c[0x0][0x37c] ;  /* 0x0000df00ff017b82 */ /* 0x000ff00000000800 */
[----:B------:R-:W0:Y:S01]  /*0010*/  LDC.64 R4, c[0x0][0x398] ;  /* 0x0000e600ff047b82 */ /* 0x000e220000000a00 */
[----:B------:R-:W1:Y:S01]  /*0020*/  S2R R10, SR_TID.X ;  /* 0x00000000000a7919 */ /* 0x000e620000002100 */
[----:B------:R-:W2:Y:S01]  /*0030*/  LDCU.64 UR8, c[0x0][0x358] ;  /* 0x00006b00ff0877ac */ /* 0x000ea20008000a00 */
[----:B------:R-:W-:-:S05]  /*0040*/  HFMA2 R20, -RZ, RZ, 0, 0 ;  /* 0x00000000ff147431 */ /* 0x000fca00000001ff */
[----:B------:R-:W3:Y:S08]  /*0050*/  S2UR UR4, SR_CTAID.Y ;  /* 0x00000000000479c3 */ /* 0x000ef00000002600 */
[----:B------:R-:W4:Y:S01]  /*0060*/  S2UR UR7, SR_CTAID.X ;  /* 0x00000000000779c3 */ /* 0x000f220000002500 */
[----:B0-----:R-:W-:Y:S02]  /*0070*/  IABS R6, R5 ;  /* 0x0000000500067213 */ /* 0x001fe40000000000 */
[----:B------:R-:W-:-:S02]  /*0080*/  IABS R8, R4 ;  /* 0x0000000400087213 */ /* 0x000fc40000000000 */
[----:B------:R-:W0:Y:S08]  /*0090*/  I2F.RP R0, R6 ;  /* 0x0000000600007306 */ /* 0x000e300000209400 */
[----:B0-----:R-:W0:Y:S02]  /*00a0*/  MUFU.RCP R0, R0 ;  /* 0x0000000000007308 */ /* 0x001e240000001000 */
[----:B0-----:R-:W-:-:S02]  /*00b0*/  IADD3 R2, PT, PT, R0, 0xffffffe, RZ ;  /* 0x0ffffffe00027810 */ /* 0x001fc40007ffe0ff */
[----:B------:R-:W3:Y:S04]  /*00c0*/  S2R R0, SR_TID.Y ;  /* 0x0000000000007919 */ /* 0x000ee80000002200 */
[----:B------:R0:W5:Y:S02]  /*00d0*/  F2I.FTZ.U32.TRUNC.NTZ R3, R2 ;  /* 0x0000000200037305 */ /* 0x000164000021f000 */
[----:B0-----:R-:W-:Y:S01]  /*00e0*/  IMAD.MOV.U32 R2, RZ, RZ, RZ ;  /* 0x000000ffff027224 */ /* 0x001fe200078e00ff */
[----:B-----5:R-:W-:-:S05]  /*00f0*/  IADD3 R7, PT, PT, RZ, -R3, RZ ;  /* 0x80000003ff077210 */ /* 0x020fca0007ffe0ff */
[----:B------:R-:W-:-:S04]  /*0100*/  IMAD R7, R7, R6, RZ ;  /* 0x0000000607077224 */ /* 0x000fc800078e02ff */
[----:B------:R-:W-:Y:S01]  /*0110*/  IMAD.HI.U32 R3, R3, R7, R2 ;  /* 0x0000000703037227 */ /* 0x000fe200078e0002 */
[----:B------:R-:W-:Y:S02]  /*0120*/  MOV R7, R8 ;  /* 0x0000000800077202 */ /* 0x000fe40000000f00 */
[----:B------:R-:W-:-:S03]  /*0130*/  LOP3.LUT R2, R4, R5, RZ, 0x3c, !PT ;  /* 0x0000000504027212 */ /* 0x000fc600078e3cff */
[----:B------:R-:W-:Y:S01]  /*0140*/  IMAD.HI.U32 R11, R3, R7, RZ ;  /* 0x00000007030b7227 */ /* 0x000fe200078e00ff */
[----:B------:R-:W-:-:S04]  /*0150*/  ISETP.GE.AND P1, PT, R2, RZ, PT ;  /* 0x000000ff0200720c */ /* 0x000fc80003f26270 */
[----:B------:R-:W-:-:S05]  /*0160*/  IADD3 R3, PT, PT, -R11, RZ, RZ ;  /* 0x000000ff0b037210 */ /* 0x000fca0007ffe1ff */
[----:B------:R-:W-:-:S05]  /*0170*/  IMAD R3, R6, R3, R7 ;  /* 0x0000000306037224 */ /* 0x000fca00078e0207 */
[----:B------:R-:W-:-:S13]  /*0180*/  ISETP.GT.U32.AND P2, PT, R6, R3, PT ;  /* 0x000000030600720c */ /* 0x000fda0003f44070 */
[----:B------:R-:W-:Y:S01]  /*0190*/  @!P2 IMAD.IADD R3, R3, 0x1, -R6 ;  /* 0x000000010303a824 */ /* 0x000fe200078e0a06 */
[----:B------:R-:W-:Y:S02]  /*01a0*/  @!P2 IADD3 R11, PT, PT, R11, 0x1, RZ ;  /* 0x000000010b0ba810 */ /* 0x000fe40007ffe0ff */
[----:B------:R-:W-:Y:S02]  /*01b0*/  ISETP.NE.AND P2, PT, R5, RZ, PT ;  /* 0x000000ff0500720c */ /* 0x000fe40003f45270 */
[----:B------:R-:W-:Y:S01]  /*01c0*/  ISETP.GE.U32.AND P0, PT, R3, R6, PT ;  /* 0x000000060300720c */ /* 0x000fe20003f06070 */
[----:B---3--:R-:W-:-:S04]  /*01d0*/  IMAD R3, R5, UR4, R0 ;  /* 0x0000000405037c24 */ /* 0x008fc8000f8e0200 */
[----:B-1----:R-:W-:-:S08]  /*01e0*/  IMAD R12, R3, R4, R10 ;  /* 0x00000004030c7224 */ /* 0x002fd000078e020a */
[----:B------:R-:W-:-:S05]  /*01f0*/  @P0 IADD3 R11, PT, PT, R11, 0x1, RZ ;  /* 0x000000010b0b0810 */ /* 0x000fca0007ffe0ff */
[----:B------:R-:W-:Y:S01]  /*0200*/  @!P1 IMAD.MOV R11, RZ, RZ, -R11 ;  /* 0x000000ffff0b9224 */ /* 0x000fe200078e0a0b */
[----:B------:R-:W-:-:S04]  /*0210*/  @!P2 LOP3.LUT R11, RZ, R5, RZ, 0x33, !PT ;  /* 0x00000005ff0ba212 */ /* 0x000fc800078e33ff */
[----:B------:R-:W-:-:S13]  /*0220*/  ISETP.GE.AND P0, PT, R11, 0x1, PT ;  /* 0x000000010b00780c */ /* 0x000fda0003f06270 */
[----:B--2-4-:R-:W-:Y:S05]  /*0230*/  @!P0 BRA `(.L_x_0) ;  /* 0x0000000800e08947 */ /* 0x014fea0003800000 */
[----:B------:R-:W0:Y:S01]  /*0240*/  LDC.64 R2, c[0x0][0x380] ;  /* 0x0000e000ff027b82 */ /* 0x000e220000000a00 */
[----:B------:R-:W-:-:S04]  /*0250*/  IMAD R13, R5, UR7, R10 ;  /* 0x00000007050d7c24 */ /* 0x000fc8000f8e020a */
[----:B------:R-:W-:-:S03]  /*0260*/  IMAD R9, R0, R4, R13 ;  /* 0x0000000400097224 */ /* 0x000fc600078e020d */
[----:B------:R-:W1:Y:S01]  /*0270*/  LDC.64 R6, c[0x0][0x388] ;  /* 0x0000e200ff067b82 */ /* 0x000e620000000a00 */
[----:B0-----:R-:W-:-:S05]  /*0280*/  IMAD.WIDE R2, R12, 0x4, R2 ;  /* 0x000000040c027825 */ /* 0x001fca00078e0202 */
[----:B------:R0:W5:Y:S01]  /*0290*/  LDG.E R4, desc[UR8][R2.64] ;  /* 0x0000000802047981 */ /* 0x000162000c1e1900 */
[----:B-1----:R-:W-:-:S05]  /*02a0*/  IMAD.WIDE R6, R9, 0x4, R6 ;  /* 0x0000000409067825 */ /* 0x002fca00078e0206 */
[----:B------:R0:W5:Y:S01]  /*02b0*/  LDG.E R14, desc[UR8][R6.64] ;  /* 0x00000008060e7981 */ /* 0x000162000c1e1900 */
[----:B------:R-:W1:Y:S01]  /*02c0*/  S2UR UR5, SR_CgaCtaId ;  /* 0x00000000000579c3 */ /* 0x000e620000008800 */
[C---:B------:R-:W-:Y:S01]  /*02d0*/  IMAD R8, R5.reuse, R5, RZ ;  /* 0x0000000505087224 */ /* 0x040fe200078e02ff */
[----:B------:R-:W-:Y:S01]  /*02e0*/  IADD3 R15, PT, PT, R5, -0x1, RZ ;  /* 0xffffffff050f7810 */ /* 0x000fe20007ffe0ff */
[----:B------:R-:W-:Y:S02]  /*02f0*/  UMOV UR4, 0x400 ;  /* 0x0000040000047882 */ /* 0x000fe40000000000 */
[----:B------:R-:W-:Y:S01]  /*0300*/  IMAD.SHL.U32 R9, R8, 0x4, RZ ;  /* 0x0000000408097824 */ /* 0x000fe200078e00ff */
[----:B------:R-:W-:-:S04]  /*0310*/  LEA.HI R8, R15, 0x1, RZ, 0x1e ;  /* 0x000000010f087811 */ /* 0x000fc800078ff0ff */
[----:B------:R-:W-:Y:S02]  /*0320*/  LEA R18, R10, R9, 0x2 ;  /* 0x000000090a127211 */ /* 0x000fe400078e10ff */
[----:B------:R-:W-:Y:S01]  /*0330*/  LOP3.LUT R8, R8, 0x7ffffffc, RZ, 0xc0, !PT ;  /* 0x7ffffffc08087812 */ /* 0x000fe200078ec0ff */
[----:B------:R-:W-:Y:S01]  /*0340*/  IMAD R17, R0, R5, RZ ;  /* 0x0000000500117224 */ /* 0x000fe200078e02ff */
[----:B------:R-:W-:Y:S02]  /*0350*/  MOV R20, RZ ;  /* 0x000000ff00147202 */ /* 0x000fe40000000f00 */
[----:B------:R-:W-:Y:S01]  /*0360*/  IADD3 R19, PT, PT, -R8, RZ, RZ ;  /* 0x000000ff08137210 */ /* 0x000fe20007ffe1ff */
[----:B-1----:R-:W-:Y:S01]  /*0370*/  ULEA UR5, UR5, UR4, 0x18 ;  /* 0x0000000405057291 */ /* 0x002fe2000f8ec0ff */
[----:B------:R-:W-:-:S05]  /*0380*/  UMOV UR6, 0x1 ;  /* 0x0000000100067882 */ /* 0x000fca0000000000 */
[----:B------:R-:W-:Y:S01]  /*0390*/  VIADD R16, R9, UR5 ;  /* 0x0000000509107c36 */ /* 0x000fe20008000000 */
[----:B0-----:R-:W-:-:S07]  /*03a0*/  IADD3 R18, PT, PT, R18, UR5, RZ ;  /* 0x0000000512127c10 */ /* 0x001fce000fffe0ff */
.L_x_5:
[----:B0-----:R-:W0:Y:S01]  /*03b0*/  LDC R5, c[0x0][0x39c] ;  /* 0x0000e700ff057b82 */ /* 0x001e220000000800 */
[----:B------:R-:W-:Y:S01]  /*03c0*/  IMAD.IADD R7, R17, 0x1, R10 ;  /* 0x0000000111077824 */ /* 0x000fe200078e020a */
[----:B------:R-:W1:Y:S04]  /*03d0*/  LDCU UR4, c[0x0][0x398] ;  /* 0x00007300ff0477ac */ /* 0x000e680008000800 */
[C---:B------:R-:W-:Y:S02]  /*03e0*/  LEA R21, R7.reuse, UR5, 0x2 ;  /* 0x0000000507157c11 */ /* 0x040fe4000f8e10ff */
[----:B------:R-:W-:Y:S01]  /*03f0*/  LEA R23, R7, R16, 0x2 ;  /* 0x0000001007177211 */ /* 0x000fe200078e10ff */
[----:B------:R-:W2:Y:S02]  /*0400*/  LDC.64 R8, c[0x0][0x388] ;  /* 0x0000e200ff087b82 */ /* 0x000ea40000000a00 */
[----:B-----5:R3:W-:Y:S04]  /*0410*/  STS [R21], R4 ;  /* 0x0000000415007388 */ /* 0x0207e80000000800 */
[----:B------:R4:W-:Y:S01]  /*0420*/  STS [R23], R14 ;  /* 0x0000000e17007388 */ /* 0x0009e20000000800 */
[C---:B0-----:R-:W-:Y:S01]  /*0430*/  IMAD R25, R5.reuse, UR6, RZ ;  /* 0x0000000605197c24 */ /* 0x041fe2000f8e02ff */
[----:B------:R-:W-:Y:S01]  /*0440*/  BAR.SYNC.DEFER_BLOCKING 0x0 ;  /* 0x0000000000007b1d */ /* 0x000fe20000010000 */
[----:B------:R-:W-:-:S03]  /*0450*/  ISETP.GE.AND P1, PT, R5, 0x1, PT ;  /* 0x000000010500780c */ /* 0x000fc60003f26270 */
[----:B------:R-:W-:-:S05]  /*0460*/  IADD3 R6, PT, PT, R25, R0, RZ ;  /* 0x0000000019067210 */ /* 0x000fca0007ffe0ff */
[----:B-1----:R-:W-:Y:S02]  /*0470*/  IMAD R27, R6, UR4, R13 ;  /* 0x00000004061b7c24 */ /* 0x002fe4000f8e020d */
[----:B------:R-:W-:-:S04]  /*0480*/  IMAD.WIDE R6, R25, 0x4, R2 ;  /* 0x0000000419067825 */ /* 0x000fc800078e0202 */
[----:B--2---:R-:W-:Y:S01]  /*0490*/  IMAD.WIDE R8, R27, 0x4, R8 ;  /* 0x000000041b087825 */ /* 0x004fe200078e0208 */
[----:B------:R-:W-:Y:S01]  /*04a0*/  ISETP.NE.AND P0, PT, R11, UR6, PT ;  /* 0x000000060b007c0c */ /* 0x000fe2000bf05270 */
[----:B------:R-:W-:Y:S01]  /*04b0*/  UIADD3 UR6, UPT, UPT, UR6, 0x1, URZ ;  /* 0x0000000106067890 */ /* 0x000fe2000fffe0ff */
[----:B---3--:R0:W5:Y:S04]  /*04c0*/  LDG.E R4, desc[UR8][R6.64] ;  /* 0x0000000806047981 */ /* 0x008168000c1e1900 */
[----:B----4-:R0:W5:Y:S01]  /*04d0*/  LDG.E R14, desc[UR8][R8.64] ;  /* 0x00000008080e7981 */ /* 0x010162000c1e1900 */
[----:B------:R-:W-:Y:S06]  /*04e0*/  @!P1 BRA `(.L_x_1) ;  /* 0x00000008002c9947 */ /* 0x000fec0003800000 */
[C---:B------:R-:W-:Y:S01]  /*04f0*/  ISETP.GE.U32.AND P2, PT, R15.reuse, 0xc, PT ;  /* 0x0000000c0f00780c */ /* 0x040fe20003f46070 */
[----:B------:R-:W-:Y:S01]  /*0500*/  UMOV UR4, URZ ;  /* 0x000000ff00047c82 */ /* 0x000fe20008000000 */
[----:B0-----:R-:W-:-:S04]  /*0510*/  LEA.HI R6, R15, 0x1, RZ, 0x1e ;  /* 0x000000010f067811 */ /* 0x001fc800078ff0ff */
[----:B------:R-:W-:-:S07]  /*0520*/  LOP3.LUT P1, RZ, R6, 0x3, RZ, 0xc0, !PT ;  /* 0x0000000306ff7812 */ /* 0x000fce000782c0ff */
[----:B------:R-:W-:Y:S06]  /*0530*/  @!P2 BRA `(.L_x_2) ;  /* 0x000000040028a947 */ /* 0x000fec0003800000 */
[----:B------:R-:W-:Y:S01]  /*0540*/  LEA R8, R17, UR5, 0x2 ;  /* 0x0000000511087c11 */ /* 0x000fe2000f8e10ff */
[----:B------:R-:W-:Y:S01]  /*0550*/  IMAD.MOV.U32 R7, RZ, RZ, R19 ;  /* 0x000000ffff077224 */ /* 0x000fe200078e0013 */
[----:B------:R-:W-:Y:S01]  /*0560*/  MOV R6, R18 ;  /* 0x0000001200067202 */ /* 0x000fe20000000f00 */
[----:B------:R-:W-:Y:S01]  /*0570*/  UMOV UR4, URZ ;  /* 0x000000ff00047c82 */ /* 0x000fe20008000000 */
[----:B------:R-:W-:-:S07]  /*0580*/  IADD3 R8, PT, PT, R8, 0x20, RZ ;  /* 0x0000002008087810 */ /* 0x000fce0007ffe0ff */
.L_x_3:
[----:B------:R-:W-:Y:S01]  /*0590*/  LDS R21, [R8+-0x20] ;  /* 0xffffe00008157984 */ /* 0x000fe20000000800 */
[--C-:B------:R-:W-:Y:S01]  /*05a0*/  IMAD R22, R5, 0x4, R6.reuse ;  /* 0x0000000405167824 */ /* 0x100fe200078e0206 */
[----:B------:R-:W-:Y:S01]  /*05b0*/  IADD3 R7, PT, PT, R7, 0x4, RZ ;  /* 0x0000000407077810 */ /* 0x000fe20007ffe0ff */
[----:B------:R-:W-:Y:S01]  /*05c0*/  UIADD3 UR4, UPT, UPT, UR4, 0x10, URZ ;  /* 0x0000001004047890 */ /* 0x000fe2000fffe0ff */
[----:B------:R0:W1:Y:S02]  /*05d0*/  LDS R23, [R6] ;  /* 0x0000000006177984 */ /* 0x0000640000000800 */
[----:B------:R-:W-:Y:S02]  /*05e0*/  LEA R28, R5, R22, 0x2 ;  /* 0x00000016051c7211 */ /* 0x000fe400078e10ff */
[----:B------:R-:W-:Y:S01]  /*05f0*/  LDS R9, [R8+-0x1c] ;  /* 0xffffe40008097984 */ /* 0x000fe20000000800 */
[----:B------:R-:W-:Y:S02]  /*0600*/  ISETP.NE.AND P2, PT, R7, RZ, PT ;  /* 0x000000ff0700720c */ /* 0x000fe40003f45270 */
[C---:B------:R-:W-:Y:S01]  /*0610*/  LEA R25, R5.reuse, R28, 0x2 ;  /* 0x0000001c05197211 */ /* 0x040fe200078e10ff */
[----:B------:R-:W2:Y:S01]  /*0620*/  LDS R22, [R22] ;  /* 0x0000000016167984 */ /* 0x000ea20000000800 */
[----:B0-----:R-:W-:-:S02]  /*0630*/  IMAD R6, R5, 0x40, R6 ;  /* 0x0000004005067824 */ /* 0x001fc400078e0206 */
[C---:B------:R-:W-:Y:S01]  /*0640*/  LEA R27, R5.reuse, R25, 0x2 ;  /* 0x00000019051b7211 */ /* 0x040fe200078e10ff */
[----:B------:R-:W-:Y:S04]  /*0650*/  LDS R26, [R8+-0x18] ;  /* 0xffffe800081a7984 */ /* 0x000fe80000000800 */
[----:B------:R-:W0:Y:S01]  /*0660*/  LDS R28, [R28] ;  /* 0x000000001c1c7984 */ /* 0x000e220000000800 */
[----:B------:R-:W-:Y:S02]  /*0670*/  IMAD R29, R5, 0x4, R27 ;  /* 0x00000004051d7824 */ /* 0x000fe400078e021b */
[----:B-1----:R-:W-:Y:S02]  /*0680*/  FFMA R24, R21, R23, R20 ;  /* 0x0000001715187223 */ /* 0x002fe40000000014 */
[----:B------:R-:W-:Y:S04]  /*0690*/  LDS R20, [R8+-0x14] ;  /* 0xffffec0008147984 */ /* 0x000fe80000000800 */
[----:B------:R-:W1:Y:S01]  /*06a0*/  LDS R21, [R25] ;  /* 0x0000000019157984 */ /* 0x000e620000000800 */
[----:B--2---:R-:W-:-:S03]  /*06b0*/  FFMA R9, R9, R22, R24 ;  /* 0x0000001609097223 */ /* 0x004fc60000000018 */
[----:B------:R-:W-:Y:S01]  /*06c0*/  LDS R22, [R27] ;  /* 0x000000001b167984 */ /* 0x000fe20000000800 */
[----:B0-----:R-:W-:Y:S01]  /*06d0*/  FFMA R23, R26, R28, R9 ;  /* 0x0000001c1a177223 */ /* 0x001fe20000000009 */
[----:B------:R-:W-:Y:S02]  /*06e0*/  LEA R28, R5, R29, 0x2 ;  /* 0x0000001d051c7211 */ /* 0x000fe400078e10ff */
[----:B------:R-:W0:Y:S04]  /*06f0*/  LDS R9, [R8+-0x10] ;  /* 0xfffff00008097984 */ /* 0x000e280000000800 */
[----:B------:R-:W-:Y:S04]  /*0700*/  LDS R26, [R8+-0xc] ;  /* 0xfffff400081a7984 */ /* 0x000fe80000000800 */
[----:B------:R-:W2:Y:S01]  /*0710*/  LDS R29, [R29] ;  /* 0x000000001d1d7984 */ /* 0x000ea20000000800 */
[----:B-1----:R-:W-:-:S03]  /*0720*/  FFMA R24, R20, R21, R23 ;  /* 0x0000001514187223 */ /* 0x002fc60000000017 */
[----:B------:R-:W-:Y:S04]  /*0730*/  LDS R20, [R8+-0x8] ;  /* 0xfffff80008147984 */ /* 0x000fe80000000800 */
[----:B------:R1:W3:Y:S01]  /*0740*/  LDS R21, [R28] ;  /* 0x000000001c157984 */ /* 0x0002e20000000800 */
[----:B0-----:R-:W-:Y:S01]  /*0750*/  FFMA R9, R9, R22, R24 ;  /* 0x0000001609097223 */ /* 0x001fe20000000018 */
[----:B------:R-:W-:-:S04]  /*0760*/  LEA R22, R5, R28, 0x2 ;  /* 0x0000001c05167211 */ /* 0x000fc800078e10ff */
[C---:B------:R-:W-:Y:S02]  /*0770*/  LEA R25, R5.reuse, R22, 0x2 ;  /* 0x0000001605197211 */ /* 0x040fe400078e10ff */
[----:B------:R-:W-:Y:S01]  /*0780*/  LDS R22, [R22] ;  /* 0x0000000016167984 */ /* 0x000fe20000000800 */
[----:B--2---:R-:W-:Y:S02]  /*0790*/  FFMA R23, R26, R29, R9 ;  /* 0x0000001d1a177223 */ /* 0x004fe40000000009 */
[C---:B------:R-:W-:Y:S01]  /*07a0*/  IMAD R27, R5.reuse, 0x4, R25 ;  /* 0x00000004051b7824 */ /* 0x040fe200078e0219 */
[----:B------:R-:W0:Y:S04]  /*07b0*/  LDS R9, [R8+-0x4] ;  /* 0xfffffc0008097984 */ /* 0x000e280000000800 */
[----:B------:R-:W-:Y:S01]  /*07c0*/  LDS R26, [R8] ;  /* 0x00000000081a7984 */ /* 0x000fe20000000800 */
[----:B-1----:R-:W-:-:S03]  /*07d0*/  LEA R28, R5, R27, 0x2 ;  /* 0x0000001b051c7211 */ /* 0x002fc600078e10ff */
[----:B------:R-:W1:Y:S01]  /*07e0*/  LDS R25, [R25] ;  /* 0x0000000019197984 */ /* 0x000e620000000800 */
[----:B------:R-:W-:Y:S01]  /*07f0*/  LEA R29, R5, R28, 0x2 ;  /* 0x0000001c051d7211 */ /* 0x000fe200078e10ff */
[----:B---3--:R-:W-:Y:S02]  /*0800*/  FFMA R24, R20, R21, R23 ;  /* 0x0000001514187223 */ /* 0x008fe40000000017 */
[----:B------:R-:W-:Y:S04]  /*0810*/  LDS R20, [R8+0x4] ;  /* 0x0000040008147984 */ /* 0x000fe80000000800 */
[----:B------:R-:W2:Y:S01]  /*0820*/  LDS R21, [R27] ;  /* 0x000000001b157984 */ /* 0x000ea20000000800 */
[----:B0-----:R-:W-:-:S03]  /*0830*/  FFMA R9, R9, R22, R24 ;  /* 0x0000001609097223 */ /* 0x001fc60000000018 */
[----:B------:R-:W-:Y:S04]  /*0840*/  LDS R22, [R28] ;  /* 0x000000001c167984 */ /* 0x000fe80000000800 */
[----:B------:R-:W-:Y:S01]  /*0850*/  LDS R28, [R8+0x1c] ;  /* 0x00001c00081c7984 */ /* 0x000fe20000000800 */
[----:B-1----:R-:W-:Y:S01]  /*0860*/  FFMA R23, R26, R25, R9 ;  /* 0x000000191a177223 */ /* 0x002fe20000000009 */
[----:B------:R-:W-:Y:S02]  /*0870*/  LEA R25, R5, R29, 0x2 ;  /* 0x0000001d05197211 */ /* 0x000fe400078e10ff */
[----:B------:R-:W0:Y:S04]  /*0880*/  LDS R9, [R8+0x8] ;  /* 0x0000080008097984 */ /* 0x000e280000000800 */
[----:B------:R-:W-:Y:S04]  /*0890*/  LDS R26, [R8+0xc] ;  /* 0x00000c00081a7984 */ /* 0x000fe80000000800 */
[----:B------:R-:W1:Y:S01]  /*08a0*/  LDS R29, [R29] ;  /* 0x000000001d1d7984 */ /* 0x000e620000000800 */
[----:B--2---:R-:W-:-:S03]  /*08b0*/  FFMA R24, R20, R21, R23 ;  /* 0x0000001514187223 */ /* 0x004fc60000000017 */
[----:B------:R-:W-:Y:S04]  /*08c0*/  LDS R20, [R8+0x10] ;  /* 0x0000100008147984 */ /* 0x000fe80000000800 */
[----:B------:R-:W2:Y:S01]  /*08d0*/  LDS R21, [R25] ;  /* 0x0000000019157984 */ /* 0x000ea20000000800 */
[----:B0-----:R-:W-:Y:S01]  /*08e0*/  FFMA R9, R9, R22, R24 ;  /* 0x0000001609097223 */ /* 0x001fe20000000018 */
[C---:B------:R-:W-:Y:S02]  /*08f0*/  IMAD R22, R5.reuse, 0x4, R25 ;  /* 0x0000000405167824 */ /* 0x040fe400078e0219 */
[----:B------:R-:W-:Y:S01]  /*0900*/  LDS R24, [R8+0x18] ;  /* 0x0000180008187984 */ /* 0x000fe20000000800 */
[----:B-1----:R-:W-:Y:S02]  /*0910*/  FFMA R23, R26, R29, R9 ;  /* 0x0000001d1a177223 */ /* 0x002fe40000000009 */
[C---:B------:R-:W-:Y:S01]  /*0920*/  LEA R26, R5.reuse, R22, 0x2 ;  /* 0x00000016051a7211 */ /* 0x040fe200078e10ff */
[----:B------:R0:W-:Y:S04]  /*0930*/  LDS R9, [R8+0x14] ;  /* 0x0000140008097984 */ /* 0x0001e80000000800 */
[----:B------:R-:W1:Y:S01]  /*0940*/  LDS R22, [R22] ;  /* 0x0000000016167984 */ /* 0x000e620000000800 */
[----:B0-----:R-:W-:Y:S01]  /*0950*/  IADD3 R8, PT, PT, R8, 0x40, RZ ;  /* 0x0000004008087810 */ /* 0x001fe20007ffe0ff */
[----:B--2---:R-:W-:Y:S01]  /*0960*/  FFMA R20, R20, R21, R23 ;  /* 0x0000001514147223 */ /* 0x004fe20000000017 */
[----:B------:R-:W-:-:S02]  /*0970*/  LEA R21, R5, R26, 0x2 ;  /* 0x0000001a05157211 */ /* 0x000fc400078e10ff */
[----:B------:R-:W0:Y:S04]  /*0980*/  LDS R26, [R26] ;  /* 0x000000001a1a7984 */ /* 0x000e280000000800 */
[----:B------:R-:W2:Y:S01]  /*0990*/  LDS R21, [R21] ;  /* 0x0000000015157984 */ /* 0x000ea20000000800 */
[----:B-1----:R-:W-:-:S04]  /*09a0*/  FFMA R9, R9, R22, R20 ;  /* 0x0000001609097223 */ /* 0x002fc80000000014 */
[----:B0-----:R-:W-:-:S04]  /*09b0*/  FFMA R9, R24, R26, R9 ;  /* 0x0000001a18097223 */ /* 0x001fc80000000009 */
[----:B--2---:R-:W-:Y:S01]  /*09c0*/  FFMA R20, R28, R21, R9 ;  /* 0x000000151c147223 */ /* 0x004fe20000000009 */
[----:B------:R-:W-:Y:S06]  /*09d0*/  @P2 BRA `(.L_x_3) ;  /* 0xfffffff800ec2947 */ /* 0x000fec000383ffff */
.L_x_2:
[----:B------:R-:W-:Y:S05]  /*09e0*/  @!P1 BRA `(.L_x_1) ;  /* 0x0000000000ec9947 */ /* 0x000fea0003800000 */
[C---:B------:R-:W-:Y:S02]  /*09f0*/  LOP3.LUT P2, RZ, R15.reuse, 0xc, RZ, 0xc0, !PT ;  /* 0x0000000c0fff7812 */ /* 0x040fe4000784c0ff */
[----:B------:R-:W-:-:S11]  /*0a00*/  LOP3.LUT P1, RZ, R15, 0x4, RZ, 0xc0, !PT ;  /* 0x000000040fff7812 */ /* 0x000fd6000782c0ff */
[----:B------:R-:W-:Y:S05]  /*0a10*/  @!P2 BRA `(.L_x_4) ;  /* 0x000000000090a947 */ /* 0x000fea0003800000 */
[----:B------:R-:W-:Y:S01]  /*0a20*/  IMAD R7, R5, UR4, R10 ;  /* 0x0000000405077c24 */ /* 0x000fe2000f8e020a */
[----:B------:R-:W-:Y:S01]  /*0a30*/  IADD3 R6, PT, PT, R17, UR4, RZ ;  /* 0x0000000411067c10 */ /* 0x000fe2000fffe0ff */
[----:B------:R-:W-:-:S03]  /*0a40*/  UIADD3 UR4, UPT, UPT, UR4, 0x8, URZ ;  /* 0x0000000804047890 */ /* 0x000fc6000fffe0ff */
[----:B------:R-:W-:Y:S02]  /*0a50*/  LEA R8, R7, R16, 0x2 ;  /* 0x0000001007087211 */ /* 0x000fe400078e10ff */
[----:B------:R-:W-:-:S03]  /*0a60*/  LEA R6, R6, UR5, 0x2 ;  /* 0x0000000506067c11 */ /* 0x000fc6000f8e10ff */
[C---:B------:R-:W-:Y:S01]  /*0a70*/  IMAD R26, R5.reuse, 0x4, R8 ;  /* 0x00000004051a7824 */ /* 0x040fe200078e0208 */
[----:B------:R-:W-:Y:S04]  /*0a80*/  LDS R21, [R8] ;  /* 0x0000000008157984 */ /* 0x000fe80000000800 */
[----:B------:R-:W0:Y:S01]  /*0a90*/  LDS R7, [R6] ;  /* 0x0000000006077984 */ /* 0x000e220000000800 */
[----:B------:R-:W-:-:S03]  /*0aa0*/  LEA R28, R5, R26, 0x2 ;  /* 0x0000001a051c7211 */ /* 0x000fc600078e10ff */
[----:B------:R-:W-:Y:S01]  /*0ab0*/  LDS R24, [R6+0x4] ;  /* 0x0000040006187984 */ /* 0x000fe20000000800 */
[----:B------:R-:W-:-:S03]  /*0ac0*/  LEA R25, R5, R28, 0x2 ;  /* 0x0000001c05197211 */ /* 0x000fc600078e10ff */
[----:B------:R-:W1:Y:S01]  /*0ad0*/  LDS R26, [R26] ;  /* 0x000000001a1a7984 */ /* 0x000e620000000800 */
[----:B------:R-:W-:-:S03]  /*0ae0*/  LEA R27, R5, R25, 0x2 ;  /* 0x00000019051b7211 */ /* 0x000fc600078e10ff */
[----:B------:R-:W-:Y:S02]  /*0af0*/  LDS R22, [R6+0x8] ;  /* 0x0000080006167984 */ /* 0x000fe40000000800 */
[C---:B------:R-:W-:Y:S02]  /*0b00*/  IMAD R23, R5.reuse, 0x4, R27 ;  /* 0x0000000405177824 */ /* 0x040fe400078e021b */
[----:B------:R2:W3:Y:S03]  /*0b10*/  LDS R9, [R28] ;  /* 0x000000001c097984 */ /* 0x0004e60000000800 */
[C---:B------:R-:W-:Y:S01]  /*0b20*/  LEA R29, R5.reuse, R23, 0x2 ;  /* 0x00000017051d7211 */ /* 0x040fe200078e10ff */
[----:B------:R-:W-:Y:S04]  /*0b30*/  LDS R8, [R25] ;  /* 0x0000000019087984 */ /* 0x000fe80000000800 */
[----:B------:R-:W-:Y:S01]  /*0b40*/  LDS R23, [R23] ;  /* 0x0000000017177984 */ /* 0x000fe20000000800 */
[----:B--2---:R-:W-:-:S03]  /*0b50*/  LEA R28, R5, R29, 0x2 ;  /* 0x0000001d051c7211 */ /* 0x004fc600078e10ff */
[----:B------:R-:W-:Y:S04]  /*0b60*/  LDS R25, [R6+0x1c] ;  /* 0x00001c0006197984 */ /* 0x000fe80000000800 */
[----:B------:R-:W-:Y:S01]  /*0b70*/  LDS R28, [R28] ;  /* 0x000000001c1c7984 */ /* 0x000fe20000000800 */
[----:B0-----:R-:W-:-:S03]  /*0b80*/  FFMA R7, R7, R21, R20 ;  /* 0x0000001507077223 */ /* 0x001fc60000000014 */
[----:B------:R-:W-:Y:S01]  /*0b90*/  LDS R20, [R6+0x14] ;  /* 0x0000140006147984 */ /* 0x000fe20000000800 */
[----:B-1----:R-:W-:-:S03]  /*0ba0*/  FFMA R21, R24, R26, R7 ;  /* 0x0000001a18157223 */ /* 0x002fc60000000007 */
[----:B------:R-:W0:Y:S04]  /*0bb0*/  LDS R7, [R6+0xc] ;  /* 0x00000c0006077984 */ /* 0x000e280000000800 */
[----:B------:R-:W-:Y:S01]  /*0bc0*/  LDS R26, [R27] ;  /* 0x000000001b1a7984 */ /* 0x000fe20000000800 */
[----:B---3--:R-:W-:-:S03]  /*0bd0*/  FFMA R24, R22, R9, R21 ;  /* 0x0000000916187223 */ /* 0x008fc60000000015 */
[----:B------:R-:W1:Y:S04]  /*0be0*/  LDS R9, [R6+0x10] ;  /* 0x0000100006097984 */ /* 0x000e680000000800 */
[----:B------:R-:W-:Y:S04]  /*0bf0*/  LDS R22, [R29] ;  /* 0x000000001d167984 */ /* 0x000fe80000000800 */
[----:B------:R-:W2:Y:S01]  /*0c00*/  LDS R21, [R6+0x18] ;  /* 0x0000180006157984 */ /* 0x000ea20000000800 */
[----:B0-----:R-:W-:-:S04]  /*0c10*/  FFMA R8, R7, R8, R24 ;  /* 0x0000000807087223 */ /* 0x001fc80000000018 */
[----:B-1----:R-:W-:-:S04]  /*0c20*/  FFMA R9, R9, R26, R8 ;  /* 0x0000001a09097223 */ /* 0x002fc80000000008 */
[----:B------:R-:W-:-:S04]  /*0c30*/  FFMA R20, R20, R23, R9 ;  /* 0x0000001714147223 */ /* 0x000fc80000000009 */
[----:B--2---:R-:W-:-:S04]  /*0c40*/  FFMA R20, R21, R22, R20 ;  /* 0x0000001615147223 */ /* 0x004fc80000000014 */
[----:B------:R-:W-:-:S07]  /*0c50*/  FFMA R20, R25, R28, R20 ;  /* 0x0000001c19147223 */ /* 0x000fce0000000014 */
.L_x_4:
[----:B------:R-:W-:Y:S05]  /*0c60*/  @P1 BRA `(.L_x_1) ;  /* 0x00000000004c1947 */ /* 0x000fea0003800000 */
[----:B------:R-:W-:Y:S01]  /*0c70*/  IMAD R7, R5, UR4, R10 ;  /* 0x0000000405077c24 */ /* 0x000fe2000f8e020a */
[----:B------:R-:W-:-:S03]  /*0c80*/  IADD3 R6, PT, PT, R17, UR4, RZ ;  /* 0x0000000411067c10 */ /* 0x000fc6000fffe0ff */
[----:B------:R-:W-:Y:S01]  /*0c90*/  IMAD R8, R7, 0x4, R16 ;  /* 0x0000000407087824 */ /* 0x000fe200078e0210 */
[----:B------:R-:W-:-:S04]  /*0ca0*/  LEA R6, R6, UR5, 0x2 ;  /* 0x0000000506067c11 */ /* 0x000fc8000f8e10ff */
[C---:B------:R-:W-:Y:S01]  /*0cb0*/  LEA R24, R5.reuse, R8, 0x2 ;  /* 0x0000000805187211 */ /* 0x040fe200078e10ff */
[----:B------:R-:W-:Y:S03]  /*0cc0*/  LDS R9, [R8] ;  /* 0x0000000008097984 */ /* 0x000fe60000000800 */
[C---:B------:R-:W-:Y:S01]  /*0cd0*/  LEA R28, R5.reuse, R24, 0x2 ;  /* 0x00000018051c7211 */ /* 0x040fe200078e10ff */
[----:B------:R-:W0:Y:S03]  /*0ce0*/  LDS R7, [R6] ;  /* 0x0000000006077984 */ /* 0x000e260000000800 */
[----:B------:R-:W-:Y:S01]  /*0cf0*/  LEA R23, R5, R28, 0x2 ;  /* 0x0000001c05177211 */ /* 0x000fe200078e10ff */
[----:B------:R-:W-:Y:S04]  /*0d00*/  LDS R22, [R6+0x4] ;  /* 0x0000040006167984 */ /* 0x000fe80000000800 */
[----:B------:R-:W1:Y:S04]  /*0d10*/  LDS R24, [R24] ;  /* 0x0000000018187984 */ /* 0x000e680000000800 */
[----:B------:R-:W-:Y:S04]  /*0d20*/  LDS R26, [R6+0x8] ;  /* 0x00000800061a7984 */ /* 0x000fe80000000800 */
[----:B------:R-:W2:Y:S04]  /*0d30*/  LDS R28, [R28] ;  /* 0x000000001c1c7984 */ /* 0x000ea80000000800 */
[----:B------:R-:W-:Y:S04]  /*0d40*/  LDS R21, [R6+0xc] ;  /* 0x00000c0006157984 */ /* 0x000fe80000000800 */
[----:B------:R-:W3:Y:S01]  /*0d50*/  LDS R23, [R23] ;  /* 0x0000000017177984 */ /* 0x000ee20000000800 */
[----:B0-----:R-:W-:-:S04]  /*0d60*/  FFMA R7, R7, R9, R20 ;  /* 0x0000000907077223 */ /* 0x001fc80000000014 */
[----:B-1----:R-:W-:-:S04]  /*0d70*/  FFMA R7, R22, R24, R7 ;  /* 0x0000001816077223 */ /* 0x002fc80000000007 */
[----:B--2---:R-:W-:-:S04]  /*0d80*/  FFMA R7, R26, R28, R7 ;  /* 0x0000001c1a077223 */ /* 0x004fc80000000007 */
[----:B---3--:R-:W-:-:S07]  /*0d90*/  FFMA R20, R21, R23, R7 ;  /* 0x0000001715147223 */ /* 0x008fce0000000007 */
.L_x_1:
[----:B------:R-:W-:Y:S06]  /*0da0*/  BAR.SYNC.DEFER_BLOCKING 0x0 ;  /* 0x0000000000007b1d */ /* 0x000fec0000010000 */
[----:B------:R-:W-:Y:S05]  /*0db0*/  @P0 BRA `(.L_x_5) ;  /* 0xfffffff4007c0947 */ /* 0x000fea000383ffff */
.L_x_0:
[----:B------:R-:W1:Y:S01]  /*0dc0*/  LDC.64 R2, c[0x0][0x390] ;  /* 0x0000e400ff027b82 */ /* 0x000e620000000a00 */
[----:B------:R-:W-:-:S04]  /*0dd0*/  IMAD R5, R5, UR7, R12 ;  /* 0x0000000705057c24 */ /* 0x000fc8000f8e020c */
[----:B-1----:R-:W-:-:S05]  /*0de0*/  IMAD.WIDE R2, R5, 0x4, R2 ;  /* 0x0000000405027825 */ /* 0x002fca00078e0202 */
[----:B------:R-:W-:Y:S01]  /*0df0*/  STG.E desc[UR8][R2.64], R20 ;  /* 0x0000001402007986 */ /* 0x000fe2000c101908 */
[----:B------:R-:W-:Y:S05]  /*0e00*/  EXIT ;  /* 0x000000000000794d */ /* 0x000fea0003800000 */
.L_x_6:
[----:B------:R-:W-:-:S00]  /*0e10*/  BRA `(.L_x_6) ;  /* 0xfffffffc00fc7947 */ /* 0x000fc0000383ffff */
[----:B------:R-:W-:-:S00]  /*0e20*/  NOP ;  /* 0x0000000000007918 */ /* 0x000fc00000000000 */
        /* <DEDUP_REMOVED lines=13> */
.L_x_7:


//--------------------- .nv.shared._Z10multKernelPfS_S_ii --------------------------
	.section	.nv.shared._Z10multKernelPfS_S_ii,"aw",@nobits
	.sectionflags	@""
	.align	16
	.zero		1024


//--------------------- .nv.shared.reserved.0     --------------------------
	.section	.nv.shared.reserved.0,"aw",@nobits
	.weak		__nv_reservedSMEM_offset_0_alias
	.size		__nv_reservedSMEM_offset_0_alias, 0, 64
	.other		__nv_reservedSMEM_offset_0_alias,@"STO_CUDA_RESERVED_SHARED STV_DEFAULT"
__nv_reservedSMEM_offset_0_alias:
	.zero		0
	.zero		64


//--------------------- .nv.constant0._Z10multKernelPfS_S_ii --------------------------
	.section	.nv.constant0._Z10multKernelPfS_S_ii,"a",@progbits
	.sectionflags	@""
	.align	4
.nv.constant0._Z10multKernelPfS_S_ii:
	.zero		928


//--------------------- SYMBOLS --------------------------

	.type		.nv.reservedSmem.offset0,@object
	.size		.nv.reservedSmem.offset0,0x4
	.type		.nv.reservedSmem.cap,@object
	.size		.nv.reservedSmem.cap,0x4
